//
// Generated by NVIDIA NVVM Compiler
//
// Compiler Build ID: CL-36424714
// Cuda compilation tools, release 13.0, V13.0.88
// Based on NVVM 20.0.0
//

.version 9.0
.target sm_100
.address_size 64

	// .globl	_Z9vectorAddPiS_S_i

.visible .entry _Z9vectorAddPiS_S_i(
	.param .u64 .ptr .align 1 _Z9vectorAddPiS_S_i_param_0,
	.param .u64 .ptr .align 1 _Z9vectorAddPiS_S_i_param_1,
	.param .u64 .ptr .align 1 _Z9vectorAddPiS_S_i_param_2,
	.param .u32 _Z9vectorAddPiS_S_i_param_3
)
{
	.reg .pred 	%p<2>;
	.reg .b32 	%r<9>;
	.reg .b64 	%rd<11>;

	ld.param.u64 	%rd1, [_Z9vectorAddPiS_S_i_param_0];
	ld.param.u64 	%rd2, [_Z9vectorAddPiS_S_i_param_1];
	ld.param.u64 	%rd3, [_Z9vectorAddPiS_S_i_param_2];
	ld.param.u32 	%r2, [_Z9vectorAddPiS_S_i_param_3];
	mov.u32 	%r3, %ctaid.x;
	shl.b32 	%r4, %r3, 10;
	mov.u32 	%r5, %tid.x;
	or.b32  	%r1, %r4, %r5;
	setp.ge.s32 	%p1, %r1, %r2;
	@%p1 bra 	$L__BB0_2;
	cvta.to.global.u64 	%rd4, %rd1;
	cvta.to.global.u64 	%rd5, %rd2;
	cvta.to.global.u64 	%rd6, %rd3;
	mul.wide.s32 	%rd7, %r1, 4;
	add.s64 	%rd8, %rd4, %rd7;
	ld.global.u32 	%r6, [%rd8];
	add.s64 	%rd9, %rd5, %rd7;
	ld.global.u32 	%r7, [%rd9];
	add.s32 	%r8, %r7, %r6;
	add.s64 	%rd10, %rd6, %rd7;
	st.global.u32 	[%rd10], %r8;
$L__BB0_2:
	ret;

}


// ===== COMPILED SASS (sm_100) =====

	.target	sm_100

	.elftype	@"ET_EXEC"


//--------------------- .note.nv.tkinfo           --------------------------
	.section	.note.nv.tkinfo,"",@"SHT_NOTE"
	.sectionflags	@"SHF_NOTE_NV_TKINFO"
	.tkinfo
        /*0018*/ 	.word	0x00000002
        /*0030*/ 	.string	""
        /*0030*/ 	.string	"ptxas"
        /*0030*/ 	.string	"Cuda compilation tools, release 13.0, V13.0.88"
        /*0030*/ 	.string	"Build cuda_13.0.r13.0/compiler.36424714_0"
        /*0030*/ 	.string	"-arch sm_100 -m 64 "



//--------------------- .note.nv.cuinfo           --------------------------
	.section	.note.nv.cuinfo,"",@"SHT_NOTE"
	.sectionflags	@"SHF_NOTE_NV_CUINFO"
        /*0018*/ 	.short	0x0002
        /*001a*/ 	.short	0x0064
        /*001c*/ 	.short	0x0082
	.zero		2


//--------------------- .nv.info                  --------------------------
	.section	.nv.info,"",@"SHT_CUDA_INFO"
	.align	4


	//----- nvinfo : EIATTR_REGCOUNT
	.align		4
        /*0000*/ 	.byte	0x04, 0x2f
        /*0002*/ 	.short	(.L_1 - .L_0)
	.align		4
.L_0:
        /*0004*/ 	.word	index@(_Z9vectorAddPiS_S_i)
        /*0008*/ 	.word	0x0000000c


	//----- nvinfo : EIATTR_FRAME_SIZE
	.align		4
.L_1:
        /*000c*/ 	.byte	0x04, 0x11
        /*000e*/ 	.short	(.L_3 - .L_2)
	.align		4
.L_2:
        /*0010*/ 	.word	index@(_Z9vectorAddPiS_S_i)
        /*0014*/ 	.word	0x00000000


	//----- nvinfo : EIATTR_MIN_STACK_SIZE
	.align		4
.L_3:
        /*0018*/ 	.byte	0x04, 0x12
        /*001a*/ 	.short	(.L_5 - .L_4)
	.align		4
.L_4:
        /*001c*/ 	.word	index@(_Z9vectorAddPiS_S_i)
        /*0020*/ 	.word	0x00000000
.L_5:


//--------------------- .nv.compat                --------------------------
	.section	.nv.compat,"",@"SHT_CUDA_COMPAT_INFO"
	.align	4
        /*0000*/ 	.byte	0x02, 0x09, 0x00, 0x00, 0x02, 0x02, 0x01, 0x00, 0x02, 0x05, 0x05, 0x00, 0x03, 0x07, 0x01, 0x01
        /*0010*/ 	.byte	0x02, 0x03, 0x00, 0x00, 0x02, 0x06, 0x01, 0x00, 0x04, 0x0b, 0x08, 0x00, 0x09, 0x00, 0x00, 0x00
        /*0020*/ 	.byte	0x00, 0x00, 0x00, 0x00


//--------------------- .nv.info._Z9vectorAddPiS_S_i --------------------------
	.section	.nv.info._Z9vectorAddPiS_S_i,"",@"SHT_CUDA_INFO"
	.sectionflags	@""
	.align	4


	//----- nvinfo : EIATTR_CUDA_API_VERSION
	.align		4
        /*0000*/ 	.byte	0x04, 0x37
        /*0002*/ 	.short	(.L_7 - .L_6)
.L_6:
        /*0004*/ 	.word	0x00000082


	//----- nvinfo : EIATTR_KPARAM_INFO
	.align		4
.L_7:
        /*0008*/ 	.byte	0x04, 0x17
        /*000a*/ 	.short	(.L_9 - .L_8)
.L_8:
        /*000c*/ 	.word	0x00000000
        /*0010*/ 	.short	0x0003
        /*0012*/ 	.short	0x0018
        /*0014*/ 	.byte	0x00, 0xf0, 0x11, 0x00


	//----- nvinfo : EIATTR_KPARAM_INFO
	.align		4
.L_9:
        /*0018*/ 	.byte	0x04, 0x17
        /*001a*/ 	.short	(.L_11 - .L_10)
.L_10:
        /*001c*/ 	.word	0x00000000
        /*0020*/ 	.short	0x0002
        /*0022*/ 	.short	0x0010
        /*0024*/ 	.byte	0x00, 0xf5, 0x21, 0x00


	//----- nvinfo : EIATTR_KPARAM_INFO
	.align		4
.L_11:
        /*0028*/ 	.byte	0x04, 0x17
        /*002a*/ 	.short	(.L_13 - .L_12)
.L_12:
        /*002c*/ 	.word	0x00000000
        /*0030*/ 	.short	0x0001
        /*0032*/ 	.short	0x0008
        /*0034*/ 	.byte	0x00, 0xf5, 0x21, 0x00


	//----- nvinfo : EIATTR_KPARAM_INFO
	.align		4
.L_13:
        /*0038*/ 	.byte	0x04, 0x17
        /*003a*/ 	.short	(.L_15 - .L_14)
.L_14:
        /*003c*/ 	.word	0x00000000
        /*0040*/ 	.short	0x0000
        /*0042*/ 	.short	0x0000
        /*0044*/ 	.byte	0x00, 0xf5, 0x21, 0x00


	//----- nvinfo : EIATTR_SPARSE_MMA_MASK
	.align		4
.L_15:
        /*0048*/ 	.byte	0x03, 0x50
        /*004a*/ 	.short	0x0000


	//----- nvinfo : EIATTR_MAXREG_COUNT
	.align		4
        /*004c*/ 	.byte	0x03, 0x1b
        /*004e*/ 	.short	0x00ff


	//----- nvinfo : EIATTR_MERCURY_ISA_VERSION
	.align		4
        /*0050*/ 	.byte	0x03, 0x5f
        /*0052*/ 	.short	0x0101


	//----- nvinfo : EIATTR_VRC_CTA_INIT_COUNT
	.align		4
        /*0054*/ 	.byte	0x02, 0x4a
	.zero		1
	.zero		1


	//----- nvinfo : EIATTR_EXIT_INSTR_OFFSETS
	.align		4
        /*0058*/ 	.byte	0x04, 0x1c
        /*005a*/ 	.short	(.L_17 - .L_16)


	//   ....[0]....
.L_16:
        /*005c*/ 	.word	0x00000070


	//   ....[1]....
        /*0060*/ 	.word	0x00000130


	//----- nvinfo : EIATTR_CBANK_PARAM_SIZE
	.align		4
.L_17:
        /*0064*/ 	.byte	0x03, 0x19
        /*0066*/ 	.short	0x001c


	//----- nvinfo : EIATTR_PARAM_CBANK
	.align		4
        /*0068*/ 	.byte	0x04, 0x0a
        /*006a*/ 	.short	(.L_19 - .L_18)
	.align		4
.L_18:
        /*006c*/ 	.word	index@(.nv.constant0._Z9vectorAddPiS_S_i)
        /*0070*/ 	.short	0x0380
        /*0072*/ 	.short	0x001c


	//----- nvinfo : EIATTR_SW_WAR
	.align		4
.L_19:
        /*0074*/ 	.byte	0x04, 0x36
        /*0076*/ 	.short	(.L_21 - .L_20)
.L_20:
        /*0078*/ 	.word	0x00000008
.L_21:


//--------------------- .nv.callgraph             --------------------------
	.section	.nv.callgraph,"",@"SHT_CUDA_CALLGRAPH"
	.align	4
	.sectionentsize	8
	.align		4
        /*0000*/ 	.word	0x00000000
	.align		4
        /*0004*/ 	.word	0xffffffff
	.align		4
        /*0008*/ 	.word	0x00000000
	.align		4
        /*000c*/ 	.word	0xfffffffe
	.align		4
        /*0010*/ 	.word	0x00000000
	.align		4
        /*0014*/ 	.word	0xfffffffd
	.align		4
        /*0018*/ 	.word	0x00000000
	.align		4
        /*001c*/ 	.word	0xfffffffc


//--------------------- .text._Z9vectorAddPiS_S_i --------------------------
	.section	.text._Z9vectorAddPiS_S_i,"ax",@progbits
	.align	128
        .global         _Z9vectorAddPiS_S_i
        .type           _Z9vectorAddPiS_S_i,@function
        .size           _Z9vectorAddPiS_S_i,(.L_x_1 - _Z9vectorAddPiS_S_i)
        .other          _Z9vectorAddPiS_S_i,@"STO_CUDA_ENTRY STV_DEFAULT"
_Z9vectorAddPiS_S_i:
.text._Z9vectorAddPiS_S_i:
[----:B------:R-:W-:Y:S01]  /*0000*/  LDC R1, c[0x0][0x37c] ;  /* 0x0000df00ff017b82 */ /* 0x000fe20000000800 */
[----:B------:R-:W0:Y:S07]  /*0010*/  S2R R9, SR_TID.X ;  /* 0x0000000000097919 */ /* 0x000e2e0000002100 */
[----:B------:R-:W1:Y:S01]  /*0020*/  S2UR UR4, SR_CTAID.X ;  /* 0x00000000000479c3 */ /* 0x000e620000002500 */
[----:B------:R-:W2:Y:S01]  /*0030*/  LDCU UR5, c[0x0][0x398] ;  /* 0x00007300ff0577ac */ /* 0x000ea20008000800 */
[----:B-1----:R-:W-:-:S06]  /*0040*/  USHF.L.U32 UR4, UR4, 0xa, URZ ;  /* 0x0000000a04047899 */ /* 0x002fcc00080006ff */
[----:B0-----:R-:W-:-:S04]  /*0050*/  LOP3.LUT R9, R9, UR4, RZ, 0xfc, !PT ;  /* 0x0000000409097c12 */ /* 0x001fc8000f8efcff */
[----:B--2---:R-:W-:-:S13]  /*0060*/  ISETP.GE.AND P0, PT, R9, UR5, PT ;  /* 0x0000000509007c0c */ /* 0x004fda000bf06270 */
[----:B------:R-:W-:Y:S05]  /*0070*/  @P0 EXIT ;  /* 0x000000000000094d */ /* 0x000fea0003800000 */
[----:B------:R-:W0:Y:S01]  /*0080*/  LDC.64 R2, c[0x0][0x380] ;  /* 0x0000e000ff027b82 */ /* 0x000e220000000a00 */
[----:B------:R-:W1:Y:S07]  /*0090*/  LDCU.64 UR4, c[0x0][0x358] ;  /* 0x00006b00ff0477ac */ /* 0x000e6e0008000a00 */
[----:B------:R-:W2:Y:S08]  /*00a0*/  LDC.64 R4, c[0x0][0x388] ;  /* 0x0000e200ff047b82 */ /* 0x000eb00000000a00 */
[----:B------:R-:W3:Y:S01]  /*00b0*/  LDC.64 R6, c[0x0][0x390] ;  /* 0x0000e400ff067b82 */ /* 0x000ee20000000a00 */
[----:B0-----:R-:W-:-:S06]  /*00c0*/  IMAD.WIDE R2, R9, 0x4, R2 ;  /* 0x0000000409027825 */ /* 0x001fcc00078e0202 */
[----:B-1----:R-:W4:Y:S01]  /*00d0*/  LDG.E R2, desc[UR4][R2.64] ;  /* 0x0000000402027981 */ /* 0x002f22000c1e1900 */
[----:B--2---:R-:W-:-:S06]  /*00e0*/  IMAD.WIDE R4, R9, 0x4, R4 ;  /* 0x0000000409047825 */ /* 0x004fcc00078e0204 */
[----:B------:R-:W4:Y:S01]  /*00f0*/  LDG.E R5, desc[UR4][R4.64] ;  /* 0x0000000404057981 */ /* 0x000f22000c1e1900 */
[----:B---3--:R-:W-:Y:S01]  /*0100*/  IMAD.WIDE R6, R9, 0x4, R6 ;  /* 0x0000000409067825 */ /* 0x008fe200078e0206 */
[----:B----4-:R-:W-:-:S05]  /*0110*/  IADD3 R9, PT, PT, R2, R5, RZ ;  /* 0x0000000502097210 */ /* 0x010fca0007ffe0ff */
[----:B------:R-:W-:Y:S01]  /*0120*/  STG.E desc[UR4][R6.64], R9 ;  /* 0x0000000906007986 */ /* 0x000fe2000c101904 */
[----:B------:R-:W-:Y:S05]  /*0130*/  EXIT ;  /* 0x000000000000794d */ /* 0x000fea0003800000 */
.L_x_0:
[----:B------:R-:W-:-:S00]  /*0140*/  BRA `(.L_x_0) ;  /* 0xfffffffc00fc7947 */ /* 0x000fc0000383ffff */
[----:B------:R-:W-:-:S00]  /*0150*/  NOP ;  /* 0x0000000000007918 */ /* 0x000fc00000000000 */
        /* <DEDUP_REMOVED lines=10> */
.L_x_1:


//--------------------- .nv.shared.reserved.0     --------------------------
	.section	.nv.shared.reserved.0,"aw",@nobits
	.weak		__nv_reservedSMEM_offset_0_alias
	.size		__nv_reservedSMEM_offset_0_alias, 0, 64
	.other		__nv_reservedSMEM_offset_0_alias,@"STO_CUDA_RESERVED_SHARED STV_DEFAULT"
__nv_reservedSMEM_offset_0_alias:
	.zero		0
	.zero		64


//--------------------- .nv.constant0._Z9vectorAddPiS_S_i --------------------------
	.section	.nv.constant0._Z9vectorAddPiS_S_i,"a",@progbits
	.sectionflags	@""
	.align	4
.nv.constant0._Z9vectorAddPiS_S_i:
	.zero		924


//--------------------- SYMBOLS --------------------------

	.type		.nv.reservedSmem.offset0,@object
	.size		.nv.reservedSmem.offset0,0x4
